//
// Generated by NVIDIA NVVM Compiler
//
// Compiler Build ID: CL-36424714
// Cuda compilation tools, release 13.0, V13.0.88
// Based on NVVM 20.0.0
//

.version 9.0
.target sm_100
.address_size 64

	// .globl	_Z15matrixAddKernelPfS_S_ii

.visible .entry _Z15matrixAddKernelPfS_S_ii(
	.param .u64 .ptr .align 1 _Z15matrixAddKernelPfS_S_ii_param_0,
	.param .u64 .ptr .align 1 _Z15matrixAddKernelPfS_S_ii_param_1,
	.param .u64 .ptr .align 1 _Z15matrixAddKernelPfS_S_ii_param_2,
	.param .u32 _Z15matrixAddKernelPfS_S_ii_param_3,
	.param .u32 _Z15matrixAddKernelPfS_S_ii_param_4
)
{
	.reg .pred 	%p<4>;
	.reg .b32 	%r<12>;
	.reg .b32 	%f<4>;
	.reg .b64 	%rd<11>;

	ld.param.u64 	%rd1, [_Z15matrixAddKernelPfS_S_ii_param_0];
	ld.param.u64 	%rd2, [_Z15matrixAddKernelPfS_S_ii_param_1];
	ld.param.u64 	%rd3, [_Z15matrixAddKernelPfS_S_ii_param_2];
	ld.param.u32 	%r4, [_Z15matrixAddKernelPfS_S_ii_param_3];
	ld.param.u32 	%r3, [_Z15matrixAddKernelPfS_S_ii_param_4];
	mov.u32 	%r5, %ctaid.y;
	mov.u32 	%r6, %ntid.y;
	mov.u32 	%r7, %tid.y;
	mad.lo.s32 	%r1, %r5, %r6, %r7;
	mov.u32 	%r8, %ctaid.x;
	mov.u32 	%r9, %ntid.x;
	mov.u32 	%r10, %tid.x;
	mad.lo.s32 	%r2, %r8, %r9, %r10;
	setp.ge.s32 	%p1, %r1, %r4;
	setp.ge.s32 	%p2, %r2, %r3;
	or.pred  	%p3, %p1, %p2;
	@%p3 bra 	$L__BB0_2;
	cvta.to.global.u64 	%rd4, %rd1;
	cvta.to.global.u64 	%rd5, %rd2;
	cvta.to.global.u64 	%rd6, %rd3;
	mad.lo.s32 	%r11, %r3, %r1, %r2;
	mul.wide.s32 	%rd7, %r11, 4;
	add.s64 	%rd8, %rd4, %rd7;
	ld.global.f32 	%f1, [%rd8];
	add.s64 	%rd9, %rd5, %rd7;
	ld.global.f32 	%f2, [%rd9];
	add.f32 	%f3, %f1, %f2;
	add.s64 	%rd10, %rd6, %rd7;
	st.global.f32 	[%rd10], %f3;
$L__BB0_2:
	ret;

}


// ===== COMPILED SASS (sm_100) =====

	.target	sm_100

	.elftype	@"ET_EXEC"


//--------------------- .note.nv.tkinfo           --------------------------
	.section	.note.nv.tkinfo,"",@"SHT_NOTE"
	.sectionflags	@"SHF_NOTE_NV_TKINFO"
	.tkinfo
        /*0018*/ 	.word	0x00000002
        /*0030*/ 	.string	""
        /*0030*/ 	.string	"ptxas"
        /*0030*/ 	.string	"Cuda compilation tools, release 13.0, V13.0.88"
        /*0030*/ 	.string	"Build cuda_13.0.r13.0/compiler.36424714_0"
        /*0030*/ 	.string	"-arch sm_100 -m 64 "



//--------------------- .note.nv.cuinfo           --------------------------
	.section	.note.nv.cuinfo,"",@"SHT_NOTE"
	.sectionflags	@"SHF_NOTE_NV_CUINFO"
        /*0018*/ 	.short	0x0002
        /*001a*/ 	.short	0x0064
        /*001c*/ 	.short	0x0082
	.zero		2


//--------------------- .nv.info                  --------------------------
	.section	.nv.info,"",@"SHT_CUDA_INFO"
	.align	4


	//----- nvinfo : EIATTR_REGCOUNT
	.align		4
        /*0000*/ 	.byte	0x04, 0x2f
        /*0002*/ 	.short	(.L_1 - .L_0)
	.align		4
.L_0:
        /*0004*/ 	.word	index@(_Z15matrixAddKernelPfS_S_ii)
        /*0008*/ 	.word	0x0000000c


	//----- nvinfo : EIATTR_FRAME_SIZE
	.align		4
.L_1:
        /*000c*/ 	.byte	0x04, 0x11
        /*000e*/ 	.short	(.L_3 - .L_2)
	.align		4
.L_2:
        /*0010*/ 	.word	index@(_Z15matrixAddKernelPfS_S_ii)
        /*0014*/ 	.word	0x00000000


	//----- nvinfo : EIATTR_MIN_STACK_SIZE
	.align		4
.L_3:
        /*0018*/ 	.byte	0x04, 0x12
        /*001a*/ 	.short	(.L_5 - .L_4)
	.align		4
.L_4:
        /*001c*/ 	.word	index@(_Z15matrixAddKernelPfS_S_ii)
        /*0020*/ 	.word	0x00000000
.L_5:


//--------------------- .nv.compat                --------------------------
	.section	.nv.compat,"",@"SHT_CUDA_COMPAT_INFO"
	.align	4
        /*0000*/ 	.byte	0x02, 0x09, 0x00, 0x00, 0x02, 0x02, 0x01, 0x00, 0x02, 0x05, 0x05, 0x00, 0x03, 0x07, 0x01, 0x01
        /*0010*/ 	.byte	0x02, 0x03, 0x00, 0x00, 0x02, 0x06, 0x01, 0x00, 0x04, 0x0b, 0x08, 0x00, 0x09, 0x00, 0x00, 0x00
        /*0020*/ 	.byte	0x00, 0x00, 0x00, 0x00


//--------------------- .nv.info._Z15matrixAddKernelPfS_S_ii --------------------------
	.section	.nv.info._Z15matrixAddKernelPfS_S_ii,"",@"SHT_CUDA_INFO"
	.sectionflags	@""
	.align	4


	//----- nvinfo : EIATTR_CUDA_API_VERSION
	.align		4
        /*0000*/ 	.byte	0x04, 0x37
        /*0002*/ 	.short	(.L_7 - .L_6)
.L_6:
        /*0004*/ 	.word	0x00000082


	//----- nvinfo : EIATTR_KPARAM_INFO
	.align		4
.L_7:
        /*0008*/ 	.byte	0x04, 0x17
        /*000a*/ 	.short	(.L_9 - .L_8)
.L_8:
        /*000c*/ 	.word	0x00000000
        /*0010*/ 	.short	0x0004
        /*0012*/ 	.short	0x001c
        /*0014*/ 	.byte	0x00, 0xf0, 0x11, 0x00


	//----- nvinfo : EIATTR_KPARAM_INFO
	.align		4
.L_9:
        /*0018*/ 	.byte	0x04, 0x17
        /*001a*/ 	.short	(.L_11 - .L_10)
.L_10:
        /*001c*/ 	.word	0x00000000
        /*0020*/ 	.short	0x0003
        /*0022*/ 	.short	0x0018
        /*0024*/ 	.byte	0x00, 0xf0, 0x11, 0x00


	//----- nvinfo : EIATTR_KPARAM_INFO
	.align		4
.L_11:
        /*0028*/ 	.byte	0x04, 0x17
        /*002a*/ 	.short	(.L_13 - .L_12)
.L_12:
        /*002c*/ 	.word	0x00000000
        /*0030*/ 	.short	0x0002
        /*0032*/ 	.short	0x0010
        /*0034*/ 	.byte	0x00, 0xf5, 0x21, 0x00


	//----- nvinfo : EIATTR_KPARAM_INFO
	.align		4
.L_13:
        /*0038*/ 	.byte	0x04, 0x17
        /*003a*/ 	.short	(.L_15 - .L_14)
.L_14:
        /*003c*/ 	.word	0x00000000
        /*0040*/ 	.short	0x0001
        /*0042*/ 	.short	0x0008
        /*0044*/ 	.byte	0x00, 0xf5, 0x21, 0x00


	//----- nvinfo : EIATTR_KPARAM_INFO
	.align		4
.L_15:
        /*0048*/ 	.byte	0x04, 0x17
        /*004a*/ 	.short	(.L_17 - .L_16)
.L_16:
        /*004c*/ 	.word	0x00000000
        /*0050*/ 	.short	0x0000
        /*0052*/ 	.short	0x0000
        /*0054*/ 	.byte	0x00, 0xf5, 0x21, 0x00


	//----- nvinfo : EIATTR_SPARSE_MMA_MASK
	.align		4
.L_17:
        /*0058*/ 	.byte	0x03, 0x50
        /*005a*/ 	.short	0x0000


	//----- nvinfo : EIATTR_MAXREG_COUNT
	.align		4
        /*005c*/ 	.byte	0x03, 0x1b
        /*005e*/ 	.short	0x00ff


	//----- nvinfo : EIATTR_MERCURY_ISA_VERSION
	.align		4
        /*0060*/ 	.byte	0x03, 0x5f
        /*0062*/ 	.short	0x0101


	//----- nvinfo : EIATTR_VRC_CTA_INIT_COUNT
	.align		4
        /*0064*/ 	.byte	0x02, 0x4a
	.zero		1
	.zero		1


	//----- nvinfo : EIATTR_EXIT_INSTR_OFFSETS
	.align		4
        /*0068*/ 	.byte	0x04, 0x1c
        /*006a*/ 	.short	(.L_19 - .L_18)


	//   ....[0]....
.L_18:
        /*006c*/ 	.word	0x000000c0


	//   ....[1]....
        /*0070*/ 	.word	0x00000190


	//----- nvinfo : EIATTR_CBANK_PARAM_SIZE
	.align		4
.L_19:
        /*0074*/ 	.byte	0x03, 0x19
        /*0076*/ 	.short	0x0020


	//----- nvinfo : EIATTR_PARAM_CBANK
	.align		4
        /*0078*/ 	.byte	0x04, 0x0a
        /*007a*/ 	.short	(.L_21 - .L_20)
	.align		4
.L_20:
        /*007c*/ 	.word	index@(.nv.constant0._Z15matrixAddKernelPfS_S_ii)
        /*0080*/ 	.short	0x0380
        /*0082*/ 	.short	0x0020


	//----- nvinfo : EIATTR_SW_WAR
	.align		4
.L_21:
        /*0084*/ 	.byte	0x04, 0x36
        /*0086*/ 	.short	(.L_23 - .L_22)
.L_22:
        /*0088*/ 	.word	0x00000008
.L_23:


//--------------------- .nv.callgraph             --------------------------
	.section	.nv.callgraph,"",@"SHT_CUDA_CALLGRAPH"
	.align	4
	.sectionentsize	8
	.align		4
        /*0000*/ 	.word	0x00000000
	.align		4
        /*0004*/ 	.word	0xffffffff
	.align		4
        /*0008*/ 	.word	0x00000000
	.align		4
        /*000c*/ 	.word	0xfffffffe
	.align		4
        /*0010*/ 	.word	0x00000000
	.align		4
        /*0014*/ 	.word	0xfffffffd
	.align		4
        /*0018*/ 	.word	0x00000000
	.align		4
        /*001c*/ 	.word	0xfffffffc


//--------------------- .text._Z15matrixAddKernelPfS_S_ii --------------------------
	.section	.text._Z15matrixAddKernelPfS_S_ii,"ax",@progbits
	.align	128
        .global         _Z15matrixAddKernelPfS_S_ii
        .type           _Z15matrixAddKernelPfS_S_ii,@function
        .size           _Z15matrixAddKernelPfS_S_ii,(.L_x_1 - _Z15matrixAddKernelPfS_S_ii)
        .other          _Z15matrixAddKernelPfS_S_ii,@"STO_CUDA_ENTRY STV_DEFAULT"
_Z15matrixAddKernelPfS_S_ii:
.text._Z15matrixAddKernelPfS_S_ii:
[----:B------:R-:W-:Y:S01]  /*0000*/  LDC R1, c[0x0][0x37c] ;  /* 0x0000df00ff017b82 */ /* 0x000fe20000000800 */
[----:B------:R-:W0:Y:S07]  /*0010*/  S2R R2, SR_TID.X ;  /* 0x0000000000027919 */ /* 0x000e2e0000002100 */
[----:B------:R-:W1:Y:S01]  /*0020*/  LDC R0, c[0x0][0x364] ;  /* 0x0000d900ff007b82 */ /* 0x000e620000000800 */
[----:B------:R-:W2:Y:S01]  /*0030*/  LDCU.64 UR6, c[0x0][0x398] ;  /* 0x00007300ff0677ac */ /* 0x000ea20008000a00 */
[----:B------:R-:W1:Y:S06]  /*0040*/  S2R R3, SR_TID.Y ;  /* 0x0000000000037919 */ /* 0x000e6c0000002200 */
[----:B------:R-:W0:Y:S08]  /*0050*/  S2UR UR5, SR_CTAID.X ;  /* 0x00000000000579c3 */ /* 0x000e300000002500 */
[----:B------:R-:W0:Y:S08]  /*0060*/  LDC R7, c[0x0][0x360] ;  /* 0x0000d800ff077b82 */ /* 0x000e300000000800 */
[----:B------:R-:W1:Y:S01]  /*0070*/  S2UR UR4, SR_CTAID.Y ;  /* 0x00000000000479c3 */ /* 0x000e620000002600 */
[----:B0-----:R-:W-:-:S05]  /*0080*/  IMAD R7, R7, UR5, R2 ;  /* 0x0000000507077c24 */ /* 0x001fca000f8e0202 */
[----:B--2---:R-:W-:Y:S01]  /*0090*/  ISETP.GE.AND P0, PT, R7, UR7, PT ;  /* 0x0000000707007c0c */ /* 0x004fe2000bf06270 */
[----:B-1----:R-:W-:-:S05]  /*00a0*/  IMAD R0, R0, UR4, R3 ;  /* 0x0000000400007c24 */ /* 0x002fca000f8e0203 */
[----:B------:R-:W-:-:S13]  /*00b0*/  ISETP.GE.OR P0, PT, R0, UR6, P0 ;  /* 0x0000000600007c0c */ /* 0x000fda0008706670 */
[----:B------:R-:W-:Y:S05]  /*00c0*/  @P0 EXIT ;  /* 0x000000000000094d */ /* 0x000fea0003800000 */
[----:B------:R-:W0:Y:S01]  /*00d0*/  LDC.64 R2, c[0x0][0x380] ;  /* 0x0000e000ff027b82 */ /* 0x000e220000000a00 */
[----:B------:R-:W1:Y:S01]  /*00e0*/  LDCU.64 UR4, c[0x0][0x358] ;  /* 0x00006b00ff0477ac */ /* 0x000e620008000a00 */
[----:B------:R-:W-:-:S06]  /*00f0*/  IMAD R9, R0, UR7, R7 ;  /* 0x0000000700097c24 */ /* 0x000fcc000f8e0207 */
[----:B------:R-:W2:Y:S08]  /*0100*/  LDC.64 R4, c[0x0][0x388] ;  /* 0x0000e200ff047b82 */ /* 0x000eb00000000a00 */
[----:B------:R-:W3:Y:S01]  /*0110*/  LDC.64 R6, c[0x0][0x390] ;  /* 0x0000e400ff067b82 */ /* 0x000ee20000000a00 */
[----:B0-----:R-:W-:-:S06]  /*0120*/  IMAD.WIDE R2, R9, 0x4, R2 ;  /* 0x0000000409027825 */ /* 0x001fcc00078e0202 */
[----:B-1----:R-:W4:Y:S01]  /*0130*/  LDG.E R2, desc[UR4][R2.64] ;  /* 0x0000000402027981 */ /* 0x002f22000c1e1900 */
[----:B--2---:R-:W-:-:S06]  /*0140*/  IMAD.WIDE R4, R9, 0x4, R4 ;  /* 0x0000000409047825 */ /* 0x004fcc00078e0204 */
[----:B------:R-:W4:Y:S01]  /*0150*/  LDG.E R5, desc[UR4][R4.64] ;  /* 0x0000000404057981 */ /* 0x000f22000c1e1900 */
[----:B---3--:R-:W-:-:S04]  /*0160*/  IMAD.WIDE R6, R9, 0x4, R6 ;  /* 0x0000000409067825 */ /* 0x008fc800078e0206 */
[----:B----4-:R-:W-:-:S05]  /*0170*/  FADD R9, R2, R5 ;  /* 0x0000000502097221 */ /* 0x010fca0000000000 */
[----:B------:R-:W-:Y:S01]  /*0180*/  STG.E desc[UR4][R6.64], R9 ;  /* 0x0000000906007986 */ /* 0x000fe2000c101904 */
[----:B------:R-:W-:Y:S05]  /*0190*/  EXIT ;  /* 0x000000000000794d */ /* 0x000fea0003800000 */
.L_x_0:
[----:B------:R-:W-:-:S00]  /*01a0*/  BRA `(.L_x_0) ;  /* 0xfffffffc00fc7947 */ /* 0x000fc0000383ffff */
[----:B------:R-:W-:-:S00]  /*01b0*/  NOP ;  /* 0x0000000000007918 */ /* 0x000fc00000000000 */
        /* <DEDUP_REMOVED lines=12> */
.L_x_1:


//--------------------- .nv.shared.reserved.0     --------------------------
	.section	.nv.shared.reserved.0,"aw",@nobits
	.weak		__nv_reservedSMEM_offset_0_alias
	.size		__nv_reservedSMEM_offset_0_alias, 0, 64
	.other		__nv_reservedSMEM_offset_0_alias,@"STO_CUDA_RESERVED_SHARED STV_DEFAULT"
__nv_reservedSMEM_offset_0_alias:
	.zero		0
	.zero		64


//--------------------- .nv.constant0._Z15matrixAddKernelPfS_S_ii --------------------------
	.section	.nv.constant0._Z15matrixAddKernelPfS_S_ii,"a",@progbits
	.sectionflags	@""
	.align	4
.nv.constant0._Z15matrixAddKernelPfS_S_ii:
	.zero		928


//--------------------- SYMBOLS --------------------------

	.type		.nv.reservedSmem.offset0,@object
	.size		.nv.reservedSmem.offset0,0x4
